//
// Generated by NVIDIA NVVM Compiler
//
// Compiler Build ID: CL-36424714
// Cuda compilation tools, release 13.0, V13.0.88
// Based on NVVM 20.0.0
//

.version 9.0
.target sm_100
.address_size 64

	// .globl	_Z12mem_trs_testPii
.extern .func  (.param .b32 func_retval0) vprintf
(
	.param .b64 vprintf_param_0,
	.param .b64 vprintf_param_1
)
;
.global .align 1 .b8 $str[30] = {116, 105, 100, 58, 32, 37, 100, 44, 32, 103, 105, 100, 58, 32, 37, 100, 44, 32, 118, 97, 108, 117, 101, 58, 32, 37, 100, 32, 10};

.visible .entry _Z12mem_trs_testPii(
	.param .u64 .ptr .align 1 _Z12mem_trs_testPii_param_0,
	.param .u32 _Z12mem_trs_testPii_param_1
)
{
	.local .align 8 .b8 	__local_depot0[16];
	.reg .b64 	%SP;
	.reg .b64 	%SPL;
	.reg .pred 	%p<2>;
	.reg .b32 	%r<9>;
	.reg .b64 	%rd<9>;

	mov.u64 	%SPL, __local_depot0;
	cvta.local.u64 	%SP, %SPL;
	ld.param.u64 	%rd1, [_Z12mem_trs_testPii_param_0];
	ld.param.u32 	%r3, [_Z12mem_trs_testPii_param_1];
	mov.u32 	%r4, %ctaid.x;
	mov.u32 	%r5, %ntid.x;
	mov.u32 	%r1, %tid.x;
	mad.lo.s32 	%r2, %r4, %r5, %r1;
	setp.ge.s32 	%p1, %r2, %r3;
	@%p1 bra 	$L__BB0_2;
	add.u64 	%rd2, %SP, 0;
	add.u64 	%rd3, %SPL, 0;
	cvta.to.global.u64 	%rd4, %rd1;
	mul.wide.s32 	%rd5, %r2, 4;
	add.s64 	%rd6, %rd4, %rd5;
	ld.global.u32 	%r6, [%rd6];
	st.local.v2.u32 	[%rd3], {%r1, %r2};
	st.local.u32 	[%rd3+8], %r6;
	mov.u64 	%rd7, $str;
	cvta.global.u64 	%rd8, %rd7;
	{ // callseq 0, 0
	.param .b64 param0;
	st.param.b64 	[param0], %rd8;
	.param .b64 param1;
	st.param.b64 	[param1], %rd2;
	.param .b32 retval0;
	call.uni (retval0), 
	vprintf, 
	(
	param0, 
	param1
	);
	ld.param.b32 	%r7, [retval0];
	} // callseq 0
$L__BB0_2:
	ret;

}


// ===== COMPILED SASS (sm_100) =====

	.target	sm_100

	.elftype	@"ET_EXEC"


//--------------------- .note.nv.tkinfo           --------------------------
	.section	.note.nv.tkinfo,"",@"SHT_NOTE"
	.sectionflags	@"SHF_NOTE_NV_TKINFO"
	.tkinfo
        /*0018*/ 	.word	0x00000002
        /*0030*/ 	.string	""
        /*0030*/ 	.string	"ptxas"
        /*0030*/ 	.string	"Cuda compilation tools, release 13.0, V13.0.88"
        /*0030*/ 	.string	"Build cuda_13.0.r13.0/compiler.36424714_0"
        /*0030*/ 	.string	"-arch sm_100 -m 64 "



//--------------------- .note.nv.cuinfo           --------------------------
	.section	.note.nv.cuinfo,"",@"SHT_NOTE"
	.sectionflags	@"SHF_NOTE_NV_CUINFO"
        /*0018*/ 	.short	0x0002
        /*001a*/ 	.short	0x0064
        /*001c*/ 	.short	0x0082
	.zero		2


//--------------------- .nv.info                  --------------------------
	.section	.nv.info,"",@"SHT_CUDA_INFO"
	.align	4


	//----- nvinfo : EIATTR_REGCOUNT
	.align		4
        /*0000*/ 	.byte	0x04, 0x2f
        /*0002*/ 	.short	(.L_2 - .L_1)
	.align		4
.L_1:
        /*0004*/ 	.word	index@(_Z12mem_trs_testPii)
        /*0008*/ 	.word	0x00000018


	//----- nvinfo : EIATTR_FRAME_SIZE
	.align		4
.L_2:
        /*000c*/ 	.byte	0x04, 0x11
        /*000e*/ 	.short	(.L_4 - .L_3)
	.align		4
.L_3:
        /*0010*/ 	.word	index@(_Z12mem_trs_testPii)
        /*0014*/ 	.word	0x00000010


	//----- nvinfo : EIATTR_MIN_STACK_SIZE
	.align		4
.L_4:
        /*0018*/ 	.byte	0x04, 0x12
        /*001a*/ 	.short	(.L_6 - .L_5)
	.align		4
.L_5:
        /*001c*/ 	.word	index@(_Z12mem_trs_testPii)
        /*0020*/ 	.word	0x00000010
.L_6:


//--------------------- .nv.compat                --------------------------
	.section	.nv.compat,"",@"SHT_CUDA_COMPAT_INFO"
	.align	4
        /*0000*/ 	.byte	0x02, 0x09, 0x00, 0x00, 0x02, 0x02, 0x01, 0x00, 0x02, 0x05, 0x05, 0x00, 0x03, 0x07, 0x01, 0x01
        /*0010*/ 	.byte	0x02, 0x03, 0x00, 0x00, 0x02, 0x06, 0x01, 0x00, 0x04, 0x0b, 0x08, 0x00, 0x09, 0x00, 0x00, 0x00
        /*0020*/ 	.byte	0x00, 0x00, 0x00, 0x00


//--------------------- .nv.info._Z12mem_trs_testPii --------------------------
	.section	.nv.info._Z12mem_trs_testPii,"",@"SHT_CUDA_INFO"
	.sectionflags	@""
	.align	4


	//----- nvinfo : EIATTR_CUDA_API_VERSION
	.align		4
        /*0000*/ 	.byte	0x04, 0x37
        /*0002*/ 	.short	(.L_8 - .L_7)
.L_7:
        /*0004*/ 	.word	0x00000082


	//----- nvinfo : EIATTR_KPARAM_INFO
	.align		4
.L_8:
        /*0008*/ 	.byte	0x04, 0x17
        /*000a*/ 	.short	(.L_10 - .L_9)
.L_9:
        /*000c*/ 	.word	0x00000000
        /*0010*/ 	.short	0x0001
        /*0012*/ 	.short	0x0008
        /*0014*/ 	.byte	0x00, 0xf0, 0x11, 0x00


	//----- nvinfo : EIATTR_KPARAM_INFO
	.align		4
.L_10:
        /*0018*/ 	.byte	0x04, 0x17
        /*001a*/ 	.short	(.L_12 - .L_11)
.L_11:
        /*001c*/ 	.word	0x00000000
        /*0020*/ 	.short	0x0000
        /*0022*/ 	.short	0x0000
        /*0024*/ 	.byte	0x00, 0xf5, 0x21, 0x00


	//----- nvinfo : EIATTR_SPARSE_MMA_MASK
	.align		4
.L_12:
        /*0028*/ 	.byte	0x03, 0x50
        /*002a*/ 	.short	0x0000


	//----- nvinfo : EIATTR_MAXREG_COUNT
	.align		4
        /*002c*/ 	.byte	0x03, 0x1b
        /*002e*/ 	.short	0x00ff


	//----- nvinfo : EIATTR_EXTERNS
	.align		4
        /*0030*/ 	.byte	0x04, 0x0f
        /*0032*/ 	.short	(.L_14 - .L_13)


	//   ....[0]....
	.align		4
.L_13:
        /*0034*/ 	.word	index@(vprintf)


	//----- nvinfo : EIATTR_MERCURY_ISA_VERSION
	.align		4
.L_14:
        /*0038*/ 	.byte	0x03, 0x5f
        /*003a*/ 	.short	0x0101


	//----- nvinfo : EIATTR_VRC_CTA_INIT_COUNT
	.align		4
        /*003c*/ 	.byte	0x02, 0x4a
	.zero		1
	.zero		1


	//----- nvinfo : EIATTR_SYSCALL_OFFSETS
	.align		4
        /*0040*/ 	.byte	0x04, 0x46
        /*0042*/ 	.short	(.L_16 - .L_15)


	//   ....[0]....
.L_15:
        /*0044*/ 	.word	0x00000190


	//----- nvinfo : EIATTR_EXIT_INSTR_OFFSETS
	.align		4
.L_16:
        /*0048*/ 	.byte	0x04, 0x1c
        /*004a*/ 	.short	(.L_18 - .L_17)


	//   ....[0]....
.L_17:
        /*004c*/ 	.word	0x000000c0


	//   ....[1]....
        /*0050*/ 	.word	0x000001a0


	//----- nvinfo : EIATTR_CRS_STACK_SIZE
	.align		4
.L_18:
        /*0054*/ 	.byte	0x04, 0x1e
        /*0056*/ 	.short	(.L_20 - .L_19)
.L_19:
        /*0058*/ 	.word	0x00000000


	//----- nvinfo : EIATTR_CBANK_PARAM_SIZE
	.align		4
.L_20:
        /*005c*/ 	.byte	0x03, 0x19
        /*005e*/ 	.short	0x000c


	//----- nvinfo : EIATTR_PARAM_CBANK
	.align		4
        /*0060*/ 	.byte	0x04, 0x0a
        /*0062*/ 	.short	(.L_22 - .L_21)
	.align		4
.L_21:
        /*0064*/ 	.word	index@(.nv.constant0._Z12mem_trs_testPii)
        /*0068*/ 	.short	0x0380
        /*006a*/ 	.short	0x000c


	//----- nvinfo : EIATTR_SW_WAR
	.align		4
.L_22:
        /*006c*/ 	.byte	0x04, 0x36
        /*006e*/ 	.short	(.L_24 - .L_23)
.L_23:
        /*0070*/ 	.word	0x00000008
.L_24:


//--------------------- .nv.callgraph             --------------------------
	.section	.nv.callgraph,"",@"SHT_CUDA_CALLGRAPH"
	.align	4
	.sectionentsize	8
	.align		4
        /*0000*/ 	.word	0x00000000
	.align		4
        /*0004*/ 	.word	0xffffffff
	.align		4
        /*0008*/ 	.word	index@(_Z12mem_trs_testPii)
	.align		4
        /*000c*/ 	.word	index@(vprintf)
	.align		4
        /*0010*/ 	.word	0x00000000
	.align		4
        /*0014*/ 	.word	0xfffffffe
	.align		4
        /*0018*/ 	.word	0x00000000
	.align		4
        /*001c*/ 	.word	0xfffffffd
	.align		4
        /*0020*/ 	.word	0x00000000
	.align		4
        /*0024*/ 	.word	0xfffffffc


//--------------------- .nv.constant4             --------------------------
	.section	.nv.constant4,"a",@progbits
	.align	8
	.align		8
.nv.constant4:
        /*0000*/ 	.dword	vprintf
	.align		8
        /*0008*/ 	.dword	$str


//--------------------- .text._Z12mem_trs_testPii --------------------------
	.section	.text._Z12mem_trs_testPii,"ax",@progbits
	.align	128
        .global         _Z12mem_trs_testPii
        .type           _Z12mem_trs_testPii,@function
        .size           _Z12mem_trs_testPii,(.L_x_2 - _Z12mem_trs_testPii)
        .other          _Z12mem_trs_testPii,@"STO_CUDA_ENTRY STV_DEFAULT"
_Z12mem_trs_testPii:
.text._Z12mem_trs_testPii:
[----:B------:R-:W0:Y:S01]  /*0000*/  LDC R1, c[0x0][0x37c] ;  /* 0x0000df00ff017b82 */ /* 0x000e220000000800 */
[----:B------:R-:W1:Y:S01]  /*0010*/  S2R R10, SR_TID.X ;  /* 0x00000000000a7919 */ /* 0x000e620000002100 */
[----:B------:R-:W2:Y:S06]  /*0020*/  LDCU UR5, c[0x0][0x2fc] ;  /* 0x00005f80ff0577ac */ /* 0x000eac0008000800 */
[----:B------:R-:W1:Y:S01]  /*0030*/  S2UR UR6, SR_CTAID.X ;  /* 0x00000000000679c3 */ /* 0x000e620000002500 */
[----:B0-----:R-:W-:Y:S01]  /*0040*/  VIADD R1, R1, 0xfffffff0 ;  /* 0xfffffff001017836 */ /* 0x001fe20000000000 */
[----:B------:R-:W0:Y:S01]  /*0050*/  LDCU UR7, c[0x0][0x388] ;  /* 0x00007100ff0777ac */ /* 0x000e220008000800 */
[----:B------:R-:W3:Y:S05]  /*0060*/  LDCU UR4, c[0x0][0x2f8] ;  /* 0x00005f00ff0477ac */ /* 0x000eea0008000800 */
[----:B------:R-:W1:Y:S01]  /*0070*/  LDC R11, c[0x0][0x360] ;  /* 0x0000d800ff0b7b82 */ /* 0x000e620000000800 */
[----:B---3--:R-:W-:-:S05]  /*0080*/  IADD3 R6, P1, PT, R1, UR4, RZ ;  /* 0x0000000401067c10 */ /* 0x008fca000ff3e0ff */
[----:B--2---:R-:W-:Y:S02]  /*0090*/  IMAD.X R7, RZ, RZ, UR5, P1 ;  /* 0x00000005ff077e24 */ /* 0x004fe400088e06ff */
[----:B-1----:R-:W-:-:S05]  /*00a0*/  IMAD R11, R11, UR6, R10 ;  /* 0x000000060b0b7c24 */ /* 0x002fca000f8e020a */
[----:B0-----:R-:W-:-:S13]  /*00b0*/  ISETP.GE.AND P0, PT, R11, UR7, PT ;  /* 0x000000070b007c0c */ /* 0x001fda000bf06270 */
[----:B------:R-:W-:Y:S05]  /*00c0*/  @P0 EXIT ;  /* 0x000000000000094d */ /* 0x000fea0003800000 */
[----:B------:R-:W0:Y:S01]  /*00d0*/  LDC.64 R2, c[0x0][0x380] ;  /* 0x0000e000ff027b82 */ /* 0x000e220000000a00 */
[----:B------:R-:W1:Y:S01]  /*00e0*/  LDCU.64 UR4, c[0x0][0x358] ;  /* 0x00006b00ff0477ac */ /* 0x000e620008000a00 */
[----:B0-----:R-:W-:-:S06]  /*00f0*/  IMAD.WIDE R2, R11, 0x4, R2 ;  /* 0x000000040b027825 */ /* 0x001fcc00078e0202 */
[----:B-1----:R-:W2:Y:S01]  /*0100*/  LDG.E R2, desc[UR4][R2.64] ;  /* 0x0000000402027981 */ /* 0x002ea2000c1e1900 */
[----:B------:R-:W-:Y:S01]  /*0110*/  MOV R0, 0x0 ;  /* 0x0000000000007802 */ /* 0x000fe20000000f00 */
[----:B------:R-:W0:Y:S02]  /*0120*/  LDCU.64 UR4, c[0x4][0x8] ;  /* 0x01000100ff0477ac */ /* 0x000e240008000a00 */
[----:B------:R1:W-:Y:S01]  /*0130*/  STL.64 [R1], R10 ;  /* 0x0000000a01007387 */ /* 0x0003e20000100a00 */
[----:B------:R1:W3:Y:S01]  /*0140*/  LDC.64 R8, c[0x4][R0] ;  /* 0x0100000000087b82 */ /* 0x0002e20000000a00 */
[----:B0-----:R-:W-:Y:S01]  /*0150*/  MOV R4, UR4 ;  /* 0x0000000400047c02 */ /* 0x001fe20008000f00 */
[----:B------:R-:W-:Y:S01]  /*0160*/  IMAD.U32 R5, RZ, RZ, UR5 ;  /* 0x00000005ff057e24 */ /* 0x000fe2000f8e00ff */
[----:B--23--:R1:W-:Y:S06]  /*0170*/  STL [R1+0x8], R2 ;  /* 0x0000080201007387 */ /* 0x00c3ec0000100800 */
[----:B------:R-:W-:-:S07]  /*0180*/  LEPC R20, `(.L_x_0) ;  /* 0x000000001014794e */ /* 0x000fce0000000000 */
[----:B-1----:R-:W-:Y:S05]  /*0190*/  CALL.ABS.NOINC R8 ;  /* 0x0000000008007343 */ /* 0x002fea0003c00000 */
.L_x_0:
[----:B------:R-:W-:Y:S05]  /*01a0*/  EXIT ;  /* 0x000000000000794d */ /* 0x000fea0003800000 */
.L_x_1:
[----:B------:R-:W-:-:S00]  /*01b0*/  BRA `(.L_x_1) ;  /* 0xfffffffc00fc7947 */ /* 0x000fc0000383ffff */
[----:B------:R-:W-:-:S00]  /*01c0*/  NOP ;  /* 0x0000000000007918 */ /* 0x000fc00000000000 */
        /* <DEDUP_REMOVED lines=11> */
.L_x_2:


//--------------------- .nv.global.init           --------------------------
	.section	.nv.global.init,"aw",@progbits
.nv.global.init:
	.type		$str,@object
	.size		$str,(.L_0 - $str)
$str:
        /*0000*/ 	.byte	0x74, 0x69, 0x64, 0x3a, 0x20, 0x25, 0x64, 0x2c, 0x20, 0x67, 0x69, 0x64, 0x3a, 0x20, 0x25, 0x64
        /*0010*/ 	.byte	0x2c, 0x20, 0x76, 0x61, 0x6c, 0x75, 0x65, 0x3a, 0x20, 0x25, 0x64, 0x20, 0x0a, 0x00
.L_0:


//--------------------- .nv.shared.reserved.0     --------------------------
	.section	.nv.shared.reserved.0,"aw",@nobits
	.weak		__nv_reservedSMEM_offset_0_alias
	.size		__nv_reservedSMEM_offset_0_alias, 0, 64
	.other		__nv_reservedSMEM_offset_0_alias,@"STO_CUDA_RESERVED_SHARED STV_DEFAULT"
__nv_reservedSMEM_offset_0_alias:
	.zero		0
	.zero		64


//--------------------- .nv.constant0._Z12mem_trs_testPii --------------------------
	.section	.nv.constant0._Z12mem_trs_testPii,"a",@progbits
	.sectionflags	@""
	.align	4
.nv.constant0._Z12mem_trs_testPii:
	.zero		908


//--------------------- SYMBOLS --------------------------

	.type		.nv.reservedSmem.offset0,@object
	.size		.nv.reservedSmem.offset0,0x4
	.type		vprintf,@function
